.version 6.5
.target sm_30
.address_size 64

.visible .entry foobar(
	.param .u32 foobar_param_0
)
{
	.reg .u32 	%reg<10>;
	.reg .u64 	%reg_64;
    .reg .pred  p;
    .reg .pred  q;

    // reg
	ld.param.u32 	%reg0, [foobar_param_0];
    // reg with offset
	ld.param.u32 	%reg1, [foobar_param_0+1];
    ld.param.u32 	%reg2, [foobar_param_0+-1];
    // immediate - only in local
    ld.local.u32 	%reg3, [1];

    // ids
    add.u32 %reg0, %reg1, %reg2;
    // immediate
    add.u32 %reg0, 1, %reg2;
    // reg with offset
    add.u32 %reg0, %reg1+1, %reg2+-1;
    // suprisingly, setp accepts all forms
    setp.eq.and.u32 p, %reg1+1, %reg2+-1, 2;

    // vector index - only supported by mov (maybe: ld, st, tex)
    mov.u32 %reg0, %ntid.x;
}


// ===== COMPILED SASS (sm_100) =====

	.target	sm_100

	.elftype	@"ET_EXEC"


//--------------------- .note.nv.tkinfo           --------------------------
	.section	.note.nv.tkinfo,"",@"SHT_NOTE"
	.sectionflags	@"SHF_NOTE_NV_TKINFO"
	.tkinfo
        /*0018*/ 	.word	0x00000002
        /*0030*/ 	.string	""
        /*0030*/ 	.string	"ptxas"
        /*0030*/ 	.string	"Cuda compilation tools, release 13.0, V13.0.88"
        /*0030*/ 	.string	"Build cuda_13.0.r13.0/compiler.36424714_0"
        /*0030*/ 	.string	"-arch sm_100 "



//--------------------- .note.nv.cuinfo           --------------------------
	.section	.note.nv.cuinfo,"",@"SHT_NOTE"
	.sectionflags	@"SHF_NOTE_NV_CUINFO"
        /*0018*/ 	.short	0x0002
        /*001a*/ 	.short	0x001e
        /*001c*/ 	.short	0x0082
	.zero		2


//--------------------- .nv.info                  --------------------------
	.section	.nv.info,"",@"SHT_CUDA_INFO"
	.align	4


	//----- nvinfo : EIATTR_REGCOUNT
	.align		4
        /*0000*/ 	.byte	0x04, 0x2f
        /*0002*/ 	.short	(.L_1 - .L_0)
	.align		4
.L_0:
        /*0004*/ 	.word	index@(foobar)
        /*0008*/ 	.word	0x00000004


	//----- nvinfo : EIATTR_FRAME_SIZE
	.align		4
.L_1:
        /*000c*/ 	.byte	0x04, 0x11
        /*000e*/ 	.short	(.L_3 - .L_2)
	.align		4
.L_2:
        /*0010*/ 	.word	index@(foobar)
        /*0014*/ 	.word	0x00000000


	//----- nvinfo : EIATTR_MIN_STACK_SIZE
	.align		4
.L_3:
        /*0018*/ 	.byte	0x04, 0x12
        /*001a*/ 	.short	(.L_5 - .L_4)
	.align		4
.L_4:
        /*001c*/ 	.word	index@(foobar)
        /*0020*/ 	.word	0x00000000
.L_5:


//--------------------- .nv.compat                --------------------------
	.section	.nv.compat,"",@"SHT_CUDA_COMPAT_INFO"
	.align	4
        /*0000*/ 	.byte	0x02, 0x09, 0x00, 0x00, 0x02, 0x02, 0x01, 0x00, 0x02, 0x05, 0x05, 0x00, 0x03, 0x07, 0x01, 0x01
        /*0010*/ 	.byte	0x02, 0x03, 0x00, 0x00, 0x02, 0x06, 0x01, 0x00, 0x04, 0x0b, 0x08, 0x00, 0x09, 0x00, 0x00, 0x00
        /*0020*/ 	.byte	0x00, 0x00, 0x00, 0x00


//--------------------- .nv.info.foobar           --------------------------
	.section	.nv.info.foobar,"",@"SHT_CUDA_INFO"
	.sectionflags	@""
	.align	4


	//----- nvinfo : EIATTR_CUDA_API_VERSION
	.align		4
        /*0000*/ 	.byte	0x04, 0x37
        /*0002*/ 	.short	(.L_7 - .L_6)
.L_6:
        /*0004*/ 	.word	0x00000082


	//----- nvinfo : EIATTR_KPARAM_INFO
	.align		4
.L_7:
        /*0008*/ 	.byte	0x04, 0x17
        /*000a*/ 	.short	(.L_9 - .L_8)
.L_8:
        /*000c*/ 	.word	0x00000000
        /*0010*/ 	.short	0x0000
        /*0012*/ 	.short	0x0000
        /*0014*/ 	.byte	0x00, 0xf0, 0x11, 0x00


	//----- nvinfo : EIATTR_SPARSE_MMA_MASK
	.align		4
.L_9:
        /*0018*/ 	.byte	0x03, 0x50
        /*001a*/ 	.short	0x0000


	//----- nvinfo : EIATTR_MAXREG_COUNT
	.align		4
        /*001c*/ 	.byte	0x03, 0x1b
        /*001e*/ 	.short	0x00ff


	//----- nvinfo : EIATTR_MERCURY_ISA_VERSION
	.align		4
        /*0020*/ 	.byte	0x03, 0x5f
        /*0022*/ 	.short	0x0101


	//----- nvinfo : EIATTR_VRC_CTA_INIT_COUNT
	.align		4
        /*0024*/ 	.byte	0x02, 0x4a
	.zero		1
	.zero		1


	//----- nvinfo : EIATTR_EXIT_INSTR_OFFSETS
	.align		4
        /*0028*/ 	.byte	0x04, 0x1c
        /*002a*/ 	.short	(.L_11 - .L_10)


	//   ....[0]....
.L_10:
        /*002c*/ 	.word	0x00000010


	//----- nvinfo : EIATTR_CBANK_PARAM_SIZE
	.align		4
.L_11:
        /*0030*/ 	.byte	0x03, 0x19
        /*0032*/ 	.short	0x0004


	//----- nvinfo : EIATTR_PARAM_CBANK
	.align		4
        /*0034*/ 	.byte	0x04, 0x0a
        /*0036*/ 	.short	(.L_13 - .L_12)
	.align		4
.L_12:
        /*0038*/ 	.word	index@(.nv.constant0.foobar)
        /*003c*/ 	.short	0x0380
        /*003e*/ 	.short	0x0004


	//----- nvinfo : EIATTR_SW_WAR
	.align		4
.L_13:
        /*0040*/ 	.byte	0x04, 0x36
        /*0042*/ 	.short	(.L_15 - .L_14)
.L_14:
        /*0044*/ 	.word	0x00000008
.L_15:


//--------------------- .nv.callgraph             --------------------------
	.section	.nv.callgraph,"",@"SHT_CUDA_CALLGRAPH"
	.align	4
	.sectionentsize	8
	.align		4
        /*0000*/ 	.word	0x00000000
	.align		4
        /*0004*/ 	.word	0xffffffff
	.align		4
        /*0008*/ 	.word	0x00000000
	.align		4
        /*000c*/ 	.word	0xfffffffe
	.align		4
        /*0010*/ 	.word	0x00000000
	.align		4
        /*0014*/ 	.word	0xfffffffd
	.align		4
        /*0018*/ 	.word	0x00000000
	.align		4
        /*001c*/ 	.word	0xfffffffc


//--------------------- .text.foobar              --------------------------
	.section	.text.foobar,"ax",@progbits
	.align	128
        .global         foobar
        .type           foobar,@function
        .size           foobar,(.L_x_1 - foobar)
        .other          foobar,@"STO_CUDA_ENTRY STV_DEFAULT"
foobar:
.text.foobar:
[----:B------:R-:W-:Y:S01]  /*0000*/  LDC R1, c[0x0][0x37c] ;  /* 0x0000df00ff017b82 */ /* 0x000fe20000000800 */
[----:B------:R-:W-:Y:S05]  /*0010*/  EXIT ;  /* 0x000000000000794d */ /* 0x000fea0003800000 */
.L_x_0:
[----:B------:R-:W-:-:S00]  /*0020*/  BRA `(.L_x_0) ;  /* 0xfffffffc00fc7947 */ /* 0x000fc0000383ffff */
[----:B------:R-:W-:-:S00]  /*0030*/  NOP ;  /* 0x0000000000007918 */ /* 0x000fc00000000000 */
        /* <DEDUP_REMOVED lines=12> */
.L_x_1:


//--------------------- .nv.shared.reserved.0     --------------------------
	.section	.nv.shared.reserved.0,"aw",@nobits
	.weak		__nv_reservedSMEM_offset_0_alias
	.size		__nv_reservedSMEM_offset_0_alias, 0, 64
	.other		__nv_reservedSMEM_offset_0_alias,@"STO_CUDA_RESERVED_SHARED STV_DEFAULT"
__nv_reservedSMEM_offset_0_alias:
	.zero		0
	.zero		64


//--------------------- .nv.constant0.foobar      --------------------------
	.section	.nv.constant0.foobar,"a",@progbits
	.sectionflags	@""
	.align	4
.nv.constant0.foobar:
	.zero		900


//--------------------- SYMBOLS --------------------------

	.type		.nv.reservedSmem.offset0,@object
	.size		.nv.reservedSmem.offset0,0x4
